//
// Generated by NVIDIA NVVM Compiler
//
// Compiler Build ID: CL-36424714
// Cuda compilation tools, release 13.0, V13.0.88
// Based on NVVM 20.0.0
//

.version 9.0
.target sm_100
.address_size 64

	// .globl	_Z15vectorAddKernelPfS_S_i

.visible .entry _Z15vectorAddKernelPfS_S_i(
	.param .u64 .ptr .align 1 _Z15vectorAddKernelPfS_S_i_param_0,
	.param .u64 .ptr .align 1 _Z15vectorAddKernelPfS_S_i_param_1,
	.param .u64 .ptr .align 1 _Z15vectorAddKernelPfS_S_i_param_2,
	.param .u32 _Z15vectorAddKernelPfS_S_i_param_3
)
{
	.reg .pred 	%p<2>;
	.reg .b32 	%r<6>;
	.reg .b32 	%f<4>;
	.reg .b64 	%rd<11>;

	ld.param.u64 	%rd1, [_Z15vectorAddKernelPfS_S_i_param_0];
	ld.param.u64 	%rd2, [_Z15vectorAddKernelPfS_S_i_param_1];
	ld.param.u64 	%rd3, [_Z15vectorAddKernelPfS_S_i_param_2];
	ld.param.u32 	%r2, [_Z15vectorAddKernelPfS_S_i_param_3];
	mov.u32 	%r3, %tid.x;
	mov.u32 	%r4, %ctaid.x;
	mov.u32 	%r5, %ntid.x;
	mad.lo.s32 	%r1, %r4, %r5, %r3;
	setp.ge.s32 	%p1, %r1, %r2;
	@%p1 bra 	$L__BB0_2;
	cvta.to.global.u64 	%rd4, %rd1;
	cvta.to.global.u64 	%rd5, %rd2;
	cvta.to.global.u64 	%rd6, %rd3;
	mul.wide.s32 	%rd7, %r1, 4;
	add.s64 	%rd8, %rd4, %rd7;
	ld.global.f32 	%f1, [%rd8];
	add.s64 	%rd9, %rd5, %rd7;
	ld.global.f32 	%f2, [%rd9];
	add.f32 	%f3, %f1, %f2;
	add.s64 	%rd10, %rd6, %rd7;
	st.global.f32 	[%rd10], %f3;
$L__BB0_2:
	ret;

}


// ===== COMPILED SASS (sm_100) =====

	.target	sm_100

	.elftype	@"ET_EXEC"


//--------------------- .note.nv.tkinfo           --------------------------
	.section	.note.nv.tkinfo,"",@"SHT_NOTE"
	.sectionflags	@"SHF_NOTE_NV_TKINFO"
	.tkinfo
        /*0018*/ 	.word	0x00000002
        /*0030*/ 	.string	""
        /*0030*/ 	.string	"ptxas"
        /*0030*/ 	.string	"Cuda compilation tools, release 13.0, V13.0.88"
        /*0030*/ 	.string	"Build cuda_13.0.r13.0/compiler.36424714_0"
        /*0030*/ 	.string	"-arch sm_100 -m 64 "



//--------------------- .note.nv.cuinfo           --------------------------
	.section	.note.nv.cuinfo,"",@"SHT_NOTE"
	.sectionflags	@"SHF_NOTE_NV_CUINFO"
        /*0018*/ 	.short	0x0002
        /*001a*/ 	.short	0x0064
        /*001c*/ 	.short	0x0082
	.zero		2


//--------------------- .nv.info                  --------------------------
	.section	.nv.info,"",@"SHT_CUDA_INFO"
	.align	4


	//----- nvinfo : EIATTR_REGCOUNT
	.align		4
        /*0000*/ 	.byte	0x04, 0x2f
        /*0002*/ 	.short	(.L_1 - .L_0)
	.align		4
.L_0:
        /*0004*/ 	.word	index@(_Z15vectorAddKernelPfS_S_i)
        /*0008*/ 	.word	0x0000000c


	//----- nvinfo : EIATTR_FRAME_SIZE
	.align		4
.L_1:
        /*000c*/ 	.byte	0x04, 0x11
        /*000e*/ 	.short	(.L_3 - .L_2)
	.align		4
.L_2:
        /*0010*/ 	.word	index@(_Z15vectorAddKernelPfS_S_i)
        /*0014*/ 	.word	0x00000000


	//----- nvinfo : EIATTR_MIN_STACK_SIZE
	.align		4
.L_3:
        /*0018*/ 	.byte	0x04, 0x12
        /*001a*/ 	.short	(.L_5 - .L_4)
	.align		4
.L_4:
        /*001c*/ 	.word	index@(_Z15vectorAddKernelPfS_S_i)
        /*0020*/ 	.word	0x00000000
.L_5:


//--------------------- .nv.compat                --------------------------
	.section	.nv.compat,"",@"SHT_CUDA_COMPAT_INFO"
	.align	4
        /*0000*/ 	.byte	0x02, 0x09, 0x00, 0x00, 0x02, 0x02, 0x01, 0x00, 0x02, 0x05, 0x05, 0x00, 0x03, 0x07, 0x01, 0x01
        /*0010*/ 	.byte	0x02, 0x03, 0x00, 0x00, 0x02, 0x06, 0x01, 0x00, 0x04, 0x0b, 0x08, 0x00, 0x09, 0x00, 0x00, 0x00
        /*0020*/ 	.byte	0x00, 0x00, 0x00, 0x00


//--------------------- .nv.info._Z15vectorAddKernelPfS_S_i --------------------------
	.section	.nv.info._Z15vectorAddKernelPfS_S_i,"",@"SHT_CUDA_INFO"
	.sectionflags	@""
	.align	4


	//----- nvinfo : EIATTR_CUDA_API_VERSION
	.align		4
        /*0000*/ 	.byte	0x04, 0x37
        /*0002*/ 	.short	(.L_7 - .L_6)
.L_6:
        /*0004*/ 	.word	0x00000082


	//----- nvinfo : EIATTR_KPARAM_INFO
	.align		4
.L_7:
        /*0008*/ 	.byte	0x04, 0x17
        /*000a*/ 	.short	(.L_9 - .L_8)
.L_8:
        /*000c*/ 	.word	0x00000000
        /*0010*/ 	.short	0x0003
        /*0012*/ 	.short	0x0018
        /*0014*/ 	.byte	0x00, 0xf0, 0x11, 0x00


	//----- nvinfo : EIATTR_KPARAM_INFO
	.align		4
.L_9:
        /*0018*/ 	.byte	0x04, 0x17
        /*001a*/ 	.short	(.L_11 - .L_10)
.L_10:
        /*001c*/ 	.word	0x00000000
        /*0020*/ 	.short	0x0002
        /*0022*/ 	.short	0x0010
        /*0024*/ 	.byte	0x00, 0xf5, 0x21, 0x00


	//----- nvinfo : EIATTR_KPARAM_INFO
	.align		4
.L_11:
        /*0028*/ 	.byte	0x04, 0x17
        /*002a*/ 	.short	(.L_13 - .L_12)
.L_12:
        /*002c*/ 	.word	0x00000000
        /*0030*/ 	.short	0x0001
        /*0032*/ 	.short	0x0008
        /*0034*/ 	.byte	0x00, 0xf5, 0x21, 0x00


	//----- nvinfo : EIATTR_KPARAM_INFO
	.align		4
.L_13:
        /*0038*/ 	.byte	0x04, 0x17
        /*003a*/ 	.short	(.L_15 - .L_14)
.L_14:
        /*003c*/ 	.word	0x00000000
        /*0040*/ 	.short	0x0000
        /*0042*/ 	.short	0x0000
        /*0044*/ 	.byte	0x00, 0xf5, 0x21, 0x00


	//----- nvinfo : EIATTR_SPARSE_MMA_MASK
	.align		4
.L_15:
        /*0048*/ 	.byte	0x03, 0x50
        /*004a*/ 	.short	0x0000


	//----- nvinfo : EIATTR_MAXREG_COUNT
	.align		4
        /*004c*/ 	.byte	0x03, 0x1b
        /*004e*/ 	.short	0x00ff


	//----- nvinfo : EIATTR_MERCURY_ISA_VERSION
	.align		4
        /*0050*/ 	.byte	0x03, 0x5f
        /*0052*/ 	.short	0x0101


	//----- nvinfo : EIATTR_VRC_CTA_INIT_COUNT
	.align		4
        /*0054*/ 	.byte	0x02, 0x4a
	.zero		1
	.zero		1


	//----- nvinfo : EIATTR_EXIT_INSTR_OFFSETS
	.align		4
        /*0058*/ 	.byte	0x04, 0x1c
        /*005a*/ 	.short	(.L_17 - .L_16)


	//   ....[0]....
.L_16:
        /*005c*/ 	.word	0x00000070


	//   ....[1]....
        /*0060*/ 	.word	0x00000130


	//----- nvinfo : EIATTR_CBANK_PARAM_SIZE
	.align		4
.L_17:
        /*0064*/ 	.byte	0x03, 0x19
        /*0066*/ 	.short	0x001c


	//----- nvinfo : EIATTR_PARAM_CBANK
	.align		4
        /*0068*/ 	.byte	0x04, 0x0a
        /*006a*/ 	.short	(.L_19 - .L_18)
	.align		4
.L_18:
        /*006c*/ 	.word	index@(.nv.constant0._Z15vectorAddKernelPfS_S_i)
        /*0070*/ 	.short	0x0380
        /*0072*/ 	.short	0x001c


	//----- nvinfo : EIATTR_SW_WAR
	.align		4
.L_19:
        /*0074*/ 	.byte	0x04, 0x36
        /*0076*/ 	.short	(.L_21 - .L_20)
.L_20:
        /*0078*/ 	.word	0x00000008
.L_21:


//--------------------- .nv.callgraph             --------------------------
	.section	.nv.callgraph,"",@"SHT_CUDA_CALLGRAPH"
	.align	4
	.sectionentsize	8
	.align		4
        /*0000*/ 	.word	0x00000000
	.align		4
        /*0004*/ 	.word	0xffffffff
	.align		4
        /*0008*/ 	.word	0x00000000
	.align		4
        /*000c*/ 	.word	0xfffffffe
	.align		4
        /*0010*/ 	.word	0x00000000
	.align		4
        /*0014*/ 	.word	0xfffffffd
	.align		4
        /*0018*/ 	.word	0x00000000
	.align		4
        /*001c*/ 	.word	0xfffffffc


//--------------------- .text._Z15vectorAddKernelPfS_S_i --------------------------
	.section	.text._Z15vectorAddKernelPfS_S_i,"ax",@progbits
	.align	128
        .global         _Z15vectorAddKernelPfS_S_i
        .type           _Z15vectorAddKernelPfS_S_i,@function
        .size           _Z15vectorAddKernelPfS_S_i,(.L_x_1 - _Z15vectorAddKernelPfS_S_i)
        .other          _Z15vectorAddKernelPfS_S_i,@"STO_CUDA_ENTRY STV_DEFAULT"
_Z15vectorAddKernelPfS_S_i:
.text._Z15vectorAddKernelPfS_S_i:
[----:B------:R-:W-:Y:S01]  /*0000*/  LDC R1, c[0x0][0x37c] ;  /* 0x0000df00ff017b82 */ /* 0x000fe20000000800 */
[----:B------:R-:W0:Y:S07]  /*0010*/  S2R R9, SR_TID.X ;  /* 0x0000000000097919 */ /* 0x000e2e0000002100 */
[----:B------:R-:W0:Y:S01]  /*0020*/  S2UR UR4, SR_CTAID.X ;  /* 0x00000000000479c3 */ /* 0x000e220000002500 */
[----:B------:R-:W1:Y:S07]  /*0030*/  LDCU UR5, c[0x0][0x398] ;  /* 0x00007300ff0577ac */ /* 0x000e6e0008000800 */
[----:B------:R-:W0:Y:S02]  /*0040*/  LDC R0, c[0x0][0x360] ;  /* 0x0000d800ff007b82 */ /* 0x000e240000000800 */
[----:B0-----:R-:W-:-:S05]  /*0050*/  IMAD R9, R0, UR4, R9 ;  /* 0x0000000400097c24 */ /* 0x001fca000f8e0209 */
[----:B-1----:R-:W-:-:S13]  /*0060*/  ISETP.GE.AND P0, PT, R9, UR5, PT ;  /* 0x0000000509007c0c */ /* 0x002fda000bf06270 */
[----:B------:R-:W-:Y:S05]  /*0070*/  @P0 EXIT ;  /* 0x000000000000094d */ /* 0x000fea0003800000 */
[----:B------:R-:W0:Y:S01]  /*0080*/  LDC.64 R2, c[0x0][0x380] ;  /* 0x0000e000ff027b82 */ /* 0x000e220000000a00 */
[----:B------:R-:W1:Y:S07]  /*0090*/  LDCU.64 UR4, c[0x0][0x358] ;  /* 0x00006b00ff0477ac */ /* 0x000e6e0008000a00 */
[----:B------:R-:W2:Y:S08]  /*00a0*/  LDC.64 R4, c[0x0][0x388] ;  /* 0x0000e200ff047b82 */ /* 0x000eb00000000a00 */
[----:B------:R-:W3:Y:S01]  /*00b0*/  LDC.64 R6, c[0x0][0x390] ;  /* 0x0000e400ff067b82 */ /* 0x000ee20000000a00 */
[----:B0-----:R-:W-:-:S06]  /*00c0*/  IMAD.WIDE R2, R9, 0x4, R2 ;  /* 0x0000000409027825 */ /* 0x001fcc00078e0202 */
[----:B-1----:R-:W4:Y:S01]  /*00d0*/  LDG.E R2, desc[UR4][R2.64] ;  /* 0x0000000402027981 */ /* 0x002f22000c1e1900 */
[----:B--2---:R-:W-:-:S06]  /*00e0*/  IMAD.WIDE R4, R9, 0x4, R4 ;  /* 0x0000000409047825 */ /* 0x004fcc00078e0204 */
[----:B------:R-:W4:Y:S01]  /*00f0*/  LDG.E R5, desc[UR4][R4.64] ;  /* 0x0000000404057981 */ /* 0x000f22000c1e1900 */
[----:B---3--:R-:W-:-:S04]  /*0100*/  IMAD.WIDE R6, R9, 0x4, R6 ;  /* 0x0000000409067825 */ /* 0x008fc800078e0206 */
[----:B----4-:R-:W-:-:S05]  /*0110*/  FADD R9, R2, R5 ;  /* 0x0000000502097221 */ /* 0x010fca0000000000 */
[----:B------:R-:W-:Y:S01]  /*0120*/  STG.E desc[UR4][R6.64], R9 ;  /* 0x0000000906007986 */ /* 0x000fe2000c101904 */
[----:B------:R-:W-:Y:S05]  /*0130*/  EXIT ;  /* 0x000000000000794d */ /* 0x000fea0003800000 */
.L_x_0:
[----:B------:R-:W-:-:S00]  /*0140*/  BRA `(.L_x_0) ;  /* 0xfffffffc00fc7947 */ /* 0x000fc0000383ffff */
[----:B------:R-:W-:-:S00]  /*0150*/  NOP ;  /* 0x0000000000007918 */ /* 0x000fc00000000000 */
        /* <DEDUP_REMOVED lines=10> */
.L_x_1:


//--------------------- .nv.shared.reserved.0     --------------------------
	.section	.nv.shared.reserved.0,"aw",@nobits
	.weak		__nv_reservedSMEM_offset_0_alias
	.size		__nv_reservedSMEM_offset_0_alias, 0, 64
	.other		__nv_reservedSMEM_offset_0_alias,@"STO_CUDA_RESERVED_SHARED STV_DEFAULT"
__nv_reservedSMEM_offset_0_alias:
	.zero		0
	.zero		64


//--------------------- .nv.constant0._Z15vectorAddKernelPfS_S_i --------------------------
	.section	.nv.constant0._Z15vectorAddKernelPfS_S_i,"a",@progbits
	.sectionflags	@""
	.align	4
.nv.constant0._Z15vectorAddKernelPfS_S_i:
	.zero		924


//--------------------- SYMBOLS --------------------------

	.type		.nv.reservedSmem.offset0,@object
	.size		.nv.reservedSmem.offset0,0x4
